//
// Generated by NVIDIA NVVM Compiler
//
// Compiler Build ID: CL-36424714
// Cuda compilation tools, release 13.0, V13.0.88
// Based on NVVM 20.0.0
//

.version 9.0
.target sm_100
.address_size 64

	// .globl	_Z8gridmeanPA20_fS0_

.visible .entry _Z8gridmeanPA20_fS0_(
	.param .u64 .ptr .align 1 _Z8gridmeanPA20_fS0__param_0,
	.param .u64 .ptr .align 1 _Z8gridmeanPA20_fS0__param_1
)
{
	.reg .pred 	%p<28>;
	.reg .b32 	%r<16>;
	.reg .b32 	%f<39>;
	.reg .b64 	%rd<16>;

	ld.param.u64 	%rd5, [_Z8gridmeanPA20_fS0__param_0];
	ld.param.u64 	%rd4, [_Z8gridmeanPA20_fS0__param_1];
	cvta.to.global.u64 	%rd6, %rd5;
	mov.u32 	%r6, %ctaid.x;
	mov.u32 	%r7, %ntid.x;
	mul.lo.s32 	%r1, %r6, %r7;
	mov.u32 	%r8, %ctaid.y;
	mov.u32 	%r9, %ntid.y;
	mul.lo.s32 	%r2, %r8, %r9;
	add.s32 	%r3, %r1, -1;
	add.s32 	%r4, %r2, -1;
	mul.wide.s32 	%rd7, %r3, 80;
	add.s64 	%rd1, %rd6, %rd7;
	setp.gt.s32 	%p1, %r1, 20;
	or.b32  	%r10, %r4, %r3;
	setp.lt.s32 	%p2, %r10, 0;
	setp.gt.u32 	%p3, %r2, 20;
	or.pred  	%p4, %p2, %p1;
	mul.wide.u32 	%rd8, %r2, 4;
	add.s64 	%rd2, %rd1, %rd8;
	mov.f32 	%f31, 0f00000000;
	or.pred  	%p5, %p4, %p3;
	@%p5 bra 	$L__BB0_2;
	ld.global.f32 	%f20, [%rd2+-4];
	add.f32 	%f31, %f20, 0f00000000;
$L__BB0_2:
	max.u32 	%r11, %r2, %r3;
	setp.gt.u32 	%p6, %r11, 19;
	@%p6 bra 	$L__BB0_4;
	ld.global.f32 	%f21, [%rd2];
	add.f32 	%f31, %f31, %f21;
$L__BB0_4:
	setp.gt.u32 	%p7, %r3, 19;
	setp.gt.u32 	%p8, %r2, 18;
	or.pred  	%p9, %p8, %p7;
	@%p9 bra 	$L__BB0_6;
	ld.global.f32 	%f22, [%rd2+4];
	add.f32 	%f31, %f31, %f22;
$L__BB0_6:
	setp.gt.u32 	%p10, %r2, 20;
	setp.gt.s32 	%p11, %r1, 19;
	or.b32  	%r12, %r4, %r1;
	setp.lt.s32 	%p12, %r12, 0;
	or.pred  	%p13, %p12, %p11;
	add.s64 	%rd3, %rd2, 80;
	or.pred  	%p14, %p13, %p10;
	@%p14 bra 	$L__BB0_8;
	ld.global.f32 	%f23, [%rd3+-4];
	add.f32 	%f31, %f31, %f23;
$L__BB0_8:
	max.u32 	%r13, %r2, %r1;
	setp.gt.u32 	%p15, %r13, 19;
	@%p15 bra 	$L__BB0_10;
	ld.global.f32 	%f24, [%rd3];
	add.f32 	%f31, %f31, %f24;
$L__BB0_10:
	setp.gt.u32 	%p16, %r1, 19;
	setp.gt.u32 	%p17, %r2, 18;
	or.pred  	%p18, %p17, %p16;
	@%p18 bra 	$L__BB0_12;
	ld.global.f32 	%f25, [%rd3+4];
	add.f32 	%f31, %f31, %f25;
$L__BB0_12:
	setp.gt.u32 	%p19, %r2, 20;
	add.s32 	%r5, %r1, 1;
	setp.gt.s32 	%p20, %r1, 18;
	or.b32  	%r14, %r4, %r5;
	setp.lt.s32 	%p21, %r14, 0;
	or.pred  	%p22, %p21, %p20;
	or.pred  	%p23, %p22, %p19;
	@%p23 bra 	$L__BB0_14;
	ld.global.f32 	%f26, [%rd3+76];
	add.f32 	%f31, %f31, %f26;
$L__BB0_14:
	max.u32 	%r15, %r2, %r5;
	setp.gt.u32 	%p24, %r15, 19;
	@%p24 bra 	$L__BB0_16;
	ld.global.f32 	%f27, [%rd3+80];
	add.f32 	%f31, %f31, %f27;
$L__BB0_16:
	setp.gt.u32 	%p25, %r5, 19;
	setp.gt.u32 	%p26, %r2, 18;
	or.pred  	%p27, %p26, %p25;
	@%p27 bra 	$L__BB0_18;
	ld.global.f32 	%f28, [%rd3+84];
	add.f32 	%f31, %f31, %f28;
$L__BB0_18:
	cvta.to.global.u64 	%rd11, %rd4;
	div.rn.f32 	%f29, %f31, 0f41100000;
	mul.wide.s32 	%rd12, %r1, 80;
	add.s64 	%rd13, %rd11, %rd12;
	add.s64 	%rd15, %rd13, %rd8;
	st.global.f32 	[%rd15], %f29;
	ret;

}
	// .globl	_Z4copyPA20_fS0_
.visible .entry _Z4copyPA20_fS0_(
	.param .u64 .ptr .align 1 _Z4copyPA20_fS0__param_0,
	.param .u64 .ptr .align 1 _Z4copyPA20_fS0__param_1
)
{
	.reg .b32 	%r<3>;
	.reg .b32 	%f<2>;
	.reg .b64 	%rd<11>;

	ld.param.u64 	%rd1, [_Z4copyPA20_fS0__param_0];
	ld.param.u64 	%rd2, [_Z4copyPA20_fS0__param_1];
	cvta.to.global.u64 	%rd3, %rd1;
	cvta.to.global.u64 	%rd4, %rd2;
	mov.u32 	%r1, %ctaid.x;
	mul.wide.u32 	%rd5, %r1, 80;
	add.s64 	%rd6, %rd4, %rd5;
	mov.u32 	%r2, %ctaid.y;
	mul.wide.u32 	%rd7, %r2, 4;
	add.s64 	%rd8, %rd6, %rd7;
	ld.global.f32 	%f1, [%rd8];
	add.s64 	%rd9, %rd3, %rd5;
	add.s64 	%rd10, %rd9, %rd7;
	st.global.f32 	[%rd10], %f1;
	ret;

}


// ===== COMPILED SASS (sm_100) =====

	.target	sm_100

	.elftype	@"ET_EXEC"


//--------------------- .note.nv.tkinfo           --------------------------
	.section	.note.nv.tkinfo,"",@"SHT_NOTE"
	.sectionflags	@"SHF_NOTE_NV_TKINFO"
	.tkinfo
        /*0018*/ 	.word	0x00000002
        /*0030*/ 	.string	""
        /*0030*/ 	.string	"ptxas"
        /*0030*/ 	.string	"Cuda compilation tools, release 13.0, V13.0.88"
        /*0030*/ 	.string	"Build cuda_13.0.r13.0/compiler.36424714_0"
        /*0030*/ 	.string	"-arch sm_100 -m 64 "



//--------------------- .note.nv.cuinfo           --------------------------
	.section	.note.nv.cuinfo,"",@"SHT_NOTE"
	.sectionflags	@"SHF_NOTE_NV_CUINFO"
        /*0018*/ 	.short	0x0002
        /*001a*/ 	.short	0x0064
        /*001c*/ 	.short	0x0082
	.zero		2


//--------------------- .nv.info                  --------------------------
	.section	.nv.info,"",@"SHT_CUDA_INFO"
	.align	4


	//----- nvinfo : EIATTR_REGCOUNT
	.align		4
        /*0000*/ 	.byte	0x04, 0x2f
        /*0002*/ 	.short	(.L_1 - .L_0)
	.align		4
.L_0:
        /*0004*/ 	.word	index@(_Z8gridmeanPA20_fS0_)
        /*0008*/ 	.word	0x00000013


	//----- nvinfo : EIATTR_FRAME_SIZE
	.align		4
.L_1:
        /*000c*/ 	.byte	0x04, 0x11
        /*000e*/ 	.short	(.L_3 - .L_2)
	.align		4
.L_2:
        /*0010*/ 	.word	index@($__internal_0_$__cuda_sm3x_div_rn_noftz_f32_slowpath)
        /*0014*/ 	.word	0x00000000


	//----- nvinfo : EIATTR_FRAME_SIZE
	.align		4
.L_3:
        /*0018*/ 	.byte	0x04, 0x11
        /*001a*/ 	.short	(.L_5 - .L_4)
	.align		4
.L_4:
        /*001c*/ 	.word	index@(_Z8gridmeanPA20_fS0_)
        /*0020*/ 	.word	0x00000000


	//----- nvinfo : EIATTR_REGCOUNT
	.align		4
.L_5:
        /*0024*/ 	.byte	0x04, 0x2f
        /*0026*/ 	.short	(.L_7 - .L_6)
	.align		4
.L_6:
        /*0028*/ 	.word	index@(_Z4copyPA20_fS0_)
        /*002c*/ 	.word	0x0000000c


	//----- nvinfo : EIATTR_FRAME_SIZE
	.align		4
.L_7:
        /*0030*/ 	.byte	0x04, 0x11
        /*0032*/ 	.short	(.L_9 - .L_8)
	.align		4
.L_8:
        /*0034*/ 	.word	index@(_Z4copyPA20_fS0_)
        /*0038*/ 	.word	0x00000000


	//----- nvinfo : EIATTR_MIN_STACK_SIZE
	.align		4
.L_9:
        /*003c*/ 	.byte	0x04, 0x12
        /*003e*/ 	.short	(.L_11 - .L_10)
	.align		4
.L_10:
        /*0040*/ 	.word	index@(_Z4copyPA20_fS0_)
        /*0044*/ 	.word	0x00000000


	//----- nvinfo : EIATTR_MIN_STACK_SIZE
	.align		4
.L_11:
        /*0048*/ 	.byte	0x04, 0x12
        /*004a*/ 	.short	(.L_13 - .L_12)
	.align		4
.L_12:
        /*004c*/ 	.word	index@(_Z8gridmeanPA20_fS0_)
        /*0050*/ 	.word	0x00000000
.L_13:


//--------------------- .nv.compat                --------------------------
	.section	.nv.compat,"",@"SHT_CUDA_COMPAT_INFO"
	.align	4
        /*0000*/ 	.byte	0x02, 0x09, 0x00, 0x00, 0x02, 0x02, 0x01, 0x00, 0x02, 0x05, 0x05, 0x00, 0x03, 0x07, 0x01, 0x01
        /*0010*/ 	.byte	0x02, 0x03, 0x00, 0x00, 0x02, 0x06, 0x01, 0x00, 0x04, 0x0b, 0x08, 0x00, 0x01, 0x00, 0x00, 0x00
        /*0020*/ 	.byte	0x00, 0x00, 0x00, 0x00


//--------------------- .nv.info._Z4copyPA20_fS0_ --------------------------
	.section	.nv.info._Z4copyPA20_fS0_,"",@"SHT_CUDA_INFO"
	.sectionflags	@""
	.align	4


	//----- nvinfo : EIATTR_CUDA_API_VERSION
	.align		4
        /*0000*/ 	.byte	0x04, 0x37
        /*0002*/ 	.short	(.L_15 - .L_14)
.L_14:
        /*0004*/ 	.word	0x00000082


	//----- nvinfo : EIATTR_KPARAM_INFO
	.align		4
.L_15:
        /*0008*/ 	.byte	0x04, 0x17
        /*000a*/ 	.short	(.L_17 - .L_16)
.L_16:
        /*000c*/ 	.word	0x00000000
        /*0010*/ 	.short	0x0001
        /*0012*/ 	.short	0x0008
        /*0014*/ 	.byte	0x00, 0xf5, 0x21, 0x00


	//----- nvinfo : EIATTR_KPARAM_INFO
	.align		4
.L_17:
        /*0018*/ 	.byte	0x04, 0x17
        /*001a*/ 	.short	(.L_19 - .L_18)
.L_18:
        /*001c*/ 	.word	0x00000000
        /*0020*/ 	.short	0x0000
        /*0022*/ 	.short	0x0000
        /*0024*/ 	.byte	0x00, 0xf5, 0x21, 0x00


	//----- nvinfo : EIATTR_SPARSE_MMA_MASK
	.align		4
.L_19:
        /*0028*/ 	.byte	0x03, 0x50
        /*002a*/ 	.short	0x0000


	//----- nvinfo : EIATTR_MAXREG_COUNT
	.align		4
        /*002c*/ 	.byte	0x03, 0x1b
        /*002e*/ 	.short	0x00ff


	//----- nvinfo : EIATTR_MERCURY_ISA_VERSION
	.align		4
        /*0030*/ 	.byte	0x03, 0x5f
        /*0032*/ 	.short	0x0101


	//----- nvinfo : EIATTR_VRC_CTA_INIT_COUNT
	.align		4
        /*0034*/ 	.byte	0x02, 0x4a
	.zero		1
	.zero		1


	//----- nvinfo : EIATTR_EXIT_INSTR_OFFSETS
	.align		4
        /*0038*/ 	.byte	0x04, 0x1c
        /*003a*/ 	.short	(.L_21 - .L_20)


	//   ....[0]....
.L_20:
        /*003c*/ 	.word	0x000000c0


	//----- nvinfo : EIATTR_CBANK_PARAM_SIZE
	.align		4
.L_21:
        /*0040*/ 	.byte	0x03, 0x19
        /*0042*/ 	.short	0x0010


	//----- nvinfo : EIATTR_PARAM_CBANK
	.align		4
        /*0044*/ 	.byte	0x04, 0x0a
        /*0046*/ 	.short	(.L_23 - .L_22)
	.align		4
.L_22:
        /*0048*/ 	.word	index@(.nv.constant0._Z4copyPA20_fS0_)
        /*004c*/ 	.short	0x0380
        /*004e*/ 	.short	0x0010


	//----- nvinfo : EIATTR_SW_WAR
	.align		4
.L_23:
        /*0050*/ 	.byte	0x04, 0x36
        /*0052*/ 	.short	(.L_25 - .L_24)
.L_24:
        /*0054*/ 	.word	0x00000008
.L_25:


//--------------------- .nv.info._Z8gridmeanPA20_fS0_ --------------------------
	.section	.nv.info._Z8gridmeanPA20_fS0_,"",@"SHT_CUDA_INFO"
	.sectionflags	@""
	.align	4


	//----- nvinfo : EIATTR_CUDA_API_VERSION
	.align		4
        /*0000*/ 	.byte	0x04, 0x37
        /*0002*/ 	.short	(.L_27 - .L_26)
.L_26:
        /*0004*/ 	.word	0x00000082


	//----- nvinfo : EIATTR_KPARAM_INFO
	.align		4
.L_27:
        /*0008*/ 	.byte	0x04, 0x17
        /*000a*/ 	.short	(.L_29 - .L_28)
.L_28:
        /*000c*/ 	.word	0x00000000
        /*0010*/ 	.short	0x0001
        /*0012*/ 	.short	0x0008
        /*0014*/ 	.byte	0x00, 0xf5, 0x21, 0x00


	//----- nvinfo : EIATTR_KPARAM_INFO
	.align		4
.L_29:
        /*0018*/ 	.byte	0x04, 0x17
        /*001a*/ 	.short	(.L_31 - .L_30)
.L_30:
        /*001c*/ 	.word	0x00000000
        /*0020*/ 	.short	0x0000
        /*0022*/ 	.short	0x0000
        /*0024*/ 	.byte	0x00, 0xf5, 0x21, 0x00


	//----- nvinfo : EIATTR_SPARSE_MMA_MASK
	.align		4
.L_31:
        /*0028*/ 	.byte	0x03, 0x50
        /*002a*/ 	.short	0x0000


	//----- nvinfo : EIATTR_MAXREG_COUNT
	.align		4
        /*002c*/ 	.byte	0x03, 0x1b
        /*002e*/ 	.short	0x00ff


	//----- nvinfo : EIATTR_MERCURY_ISA_VERSION
	.align		4
        /*0030*/ 	.byte	0x03, 0x5f
        /*0032*/ 	.short	0x0101


	//----- nvinfo : EIATTR_VRC_CTA_INIT_COUNT
	.align		4
        /*0034*/ 	.byte	0x02, 0x4a
	.zero		1
	.zero		1


	//----- nvinfo : EIATTR_EXIT_INSTR_OFFSETS
	.align		4
        /*0038*/ 	.byte	0x04, 0x1c
        /*003a*/ 	.short	(.L_33 - .L_32)


	//   ....[0]....
.L_32:
        /*003c*/ 	.word	0x000004a0


	//----- nvinfo : EIATTR_CRS_STACK_SIZE
	.align		4
.L_33:
        /*0040*/ 	.byte	0x04, 0x1e
        /*0042*/ 	.short	(.L_35 - .L_34)
.L_34:
        /*0044*/ 	.word	0x00000000


	//----- nvinfo : EIATTR_CBANK_PARAM_SIZE
	.align		4
.L_35:
        /*0048*/ 	.byte	0x03, 0x19
        /*004a*/ 	.short	0x0010


	//----- nvinfo : EIATTR_PARAM_CBANK
	.align		4
        /*004c*/ 	.byte	0x04, 0x0a
        /*004e*/ 	.short	(.L_37 - .L_36)
	.align		4
.L_36:
        /*0050*/ 	.word	index@(.nv.constant0._Z8gridmeanPA20_fS0_)
        /*0054*/ 	.short	0x0380
        /*0056*/ 	.short	0x0010


	//----- nvinfo : EIATTR_SW_WAR
	.align		4
.L_37:
        /*0058*/ 	.byte	0x04, 0x36
        /*005a*/ 	.short	(.L_39 - .L_38)
.L_38:
        /*005c*/ 	.word	0x00000008
.L_39:


//--------------------- .nv.callgraph             --------------------------
	.section	.nv.callgraph,"",@"SHT_CUDA_CALLGRAPH"
	.align	4
	.sectionentsize	8
	.align		4
        /*0000*/ 	.word	0x00000000
	.align		4
        /*0004*/ 	.word	0xffffffff
	.align		4
        /*0008*/ 	.word	0x00000000
	.align		4
        /*000c*/ 	.word	0xfffffffe
	.align		4
        /*0010*/ 	.word	0x00000000
	.align		4
        /*0014*/ 	.word	0xfffffffd
	.align		4
        /*0018*/ 	.word	0x00000000
	.align		4
        /*001c*/ 	.word	0xfffffffc


//--------------------- .text._Z4copyPA20_fS0_    --------------------------
	.section	.text._Z4copyPA20_fS0_,"ax",@progbits
	.align	128
        .global         _Z4copyPA20_fS0_
        .type           _Z4copyPA20_fS0_,@function
        .size           _Z4copyPA20_fS0_,(.L_x_12 - _Z4copyPA20_fS0_)
        .other          _Z4copyPA20_fS0_,@"STO_CUDA_ENTRY STV_DEFAULT"
_Z4copyPA20_fS0_:
.text._Z4copyPA20_fS0_:
[----:B------:R-:W-:Y:S01]  /*0000*/  LDC R1, c[0x0][0x37c] ;  /* 0x0000df00ff017b82 */ /* 0x000fe20000000800 */
[----:B------:R-:W0:Y:S07]  /*0010*/  S2R R7, SR_CTAID.X ;  /* 0x0000000000077919 */ /* 0x000e2e0000002500 */
[----:B------:R-:W0:Y:S01]  /*0020*/  LDC.64 R2, c[0x0][0x388] ;  /* 0x0000e200ff027b82 */ /* 0x000e220000000a00 */
[----:B------:R-:W1:Y:S01]  /*0030*/  LDCU.64 UR4, c[0x0][0x358] ;  /* 0x00006b00ff0477ac */ /* 0x000e620008000a00 */
[----:B------:R-:W2:Y:S06]  /*0040*/  S2R R9, SR_CTAID.Y ;  /* 0x0000000000097919 */ /* 0x000eac0000002600 */
[----:B------:R-:W3:Y:S01]  /*0050*/  LDC.64 R4, c[0x0][0x380] ;  /* 0x0000e000ff047b82 */ /* 0x000ee20000000a00 */
[----:B0-----:R-:W-:-:S04]  /*0060*/  IMAD.WIDE.U32 R2, R7, 0x50, R2 ;  /* 0x0000005007027825 */ /* 0x001fc800078e0002 */
[----:B--2---:R-:W-:-:S06]  /*0070*/  IMAD.WIDE.U32 R2, R9, 0x4, R2 ;  /* 0x0000000409027825 */ /* 0x004fcc00078e0002 */
[----:B-1----:R-:W2:Y:S01]  /*0080*/  LDG.E R3, desc[UR4][R2.64] ;  /* 0x0000000402037981 */ /* 0x002ea2000c1e1900 */
[----:B---3--:R-:W-:-:S04]  /*0090*/  IMAD.WIDE.U32 R4, R7, 0x50, R4 ;  /* 0x0000005007047825 */ /* 0x008fc800078e0004 */
[----:B------:R-:W-:-:S05]  /*00a0*/  IMAD.WIDE.U32 R4, R9, 0x4, R4 ;  /* 0x0000000409047825 */ /* 0x000fca00078e0004 */
[----:B--2---:R-:W-:Y:S01]  /*00b0*/  STG.E desc[UR4][R4.64], R3 ;  /* 0x0000000304007986 */ /* 0x004fe2000c101904 */
[----:B------:R-:W-:Y:S05]  /*00c0*/  EXIT ;  /* 0x000000000000794d */ /* 0x000fea0003800000 */
.L_x_0:
[----:B------:R-:W-:-:S00]  /*00d0*/  BRA `(.L_x_0) ;  /* 0xfffffffc00fc7947 */ /* 0x000fc0000383ffff */
[----:B------:R-:W-:-:S00]  /*00e0*/  NOP ;  /* 0x0000000000007918 */ /* 0x000fc00000000000 */
        /* <DEDUP_REMOVED lines=9> */
.L_x_12:


//--------------------- .text._Z8gridmeanPA20_fS0_ --------------------------
	.section	.text._Z8gridmeanPA20_fS0_,"ax",@progbits
	.align	128
        .global         _Z8gridmeanPA20_fS0_
        .type           _Z8gridmeanPA20_fS0_,@function
        .size           _Z8gridmeanPA20_fS0_,(.L_x_11 - _Z8gridmeanPA20_fS0_)
        .other          _Z8gridmeanPA20_fS0_,@"STO_CUDA_ENTRY STV_DEFAULT"
_Z8gridmeanPA20_fS0_:
.text._Z8gridmeanPA20_fS0_:
[----:B------:R-:W-:Y:S01]  /*0000*/  LDC R1, c[0x0][0x37c] ;  /* 0x0000df00ff017b82 */ /* 0x000fe20000000800 */
[----:B------:R-:W0:Y:S07]  /*0010*/  S2R R2, SR_CTAID.Y ;  /* 0x0000000000027919 */ /* 0x000e2e0000002600 */
[----:B------:R-:W1:Y:S01]  /*0020*/  LDC R3, c[0x0][0x360] ;  /* 0x0000d800ff037b82 */ /* 0x000e620000000800 */
[----:B------:R-:W2:Y:S07]  /*0030*/  LDCU.64 UR6, c[0x0][0x358] ;  /* 0x00006b00ff0677ac */ /* 0x000eae0008000a00 */
[----:B------:R-:W1:Y:S08]  /*0040*/  S2UR UR4, SR_CTAID.X ;  /* 0x00000000000479c3 */ /* 0x000e700000002500 */
[----:B------:R-:W0:Y:S08]  /*0050*/  LDC R7, c[0x0][0x364] ;  /* 0x0000d900ff077b82 */ /* 0x000e300000000800 */
[----:B------:R-:W3:Y:S01]  /*0060*/  LDC.64 R4, c[0x0][0x380] ;  /* 0x0000e000ff047b82 */ /* 0x000ee20000000a00 */
[----:B-1----:R-:W-:-:S05]  /*0070*/  IMAD R3, R3, UR4, RZ ;  /* 0x0000000403037c24 */ /* 0x002fca000f8e02ff */
[C---:B------:R-:W-:Y:S01]  /*0080*/  ISETP.GT.AND P0, PT, R3.reuse, 0x14, PT ;  /* 0x000000140300780c */ /* 0x040fe20003f04270 */
[----:B0-----:R-:W-:Y:S02]  /*0090*/  IMAD R2, R2, R7, RZ ;  /* 0x0000000702027224 */ /* 0x001fe400078e02ff */
[----:B------:R-:W-:Y:S02]  /*00a0*/  VIADD R7, R3, 0xffffffff ;  /* 0xffffffff03077836 */ /* 0x000fe40000000000 */
[----:B------:R-:W-:Y:S02]  /*00b0*/  VIADD R0, R2, 0xffffffff ;  /* 0xffffffff02007836 */ /* 0x000fe40000000000 */
[----:B---3--:R-:W-:-:S03]  /*00c0*/  IMAD.WIDE R4, R7, 0x50, R4 ;  /* 0x0000005007047825 */ /* 0x008fc600078e0204 */
[----:B------:R-:W-:-:S04]  /*00d0*/  LOP3.LUT R6, R0, R7, RZ, 0xfc, !PT ;  /* 0x0000000700067212 */ /* 0x000fc800078efcff */
[----:B------:R-:W-:Y:S01]  /*00e0*/  ISETP.LT.OR P0, PT, R6, RZ, P0 ;  /* 0x000000ff0600720c */ /* 0x000fe20000701670 */
[C---:B------:R-:W-:Y:S01]  /*00f0*/  IMAD.WIDE.U32 R4, R2.reuse, 0x4, R4 ;  /* 0x0000000402047825 */ /* 0x040fe200078e0004 */
[C---:B------:R-:W-:Y:S02]  /*0100*/  VIMNMX.U32 R6, PT, PT, R2.reuse, R7, !PT ;  /* 0x0000000702067248 */ /* 0x040fe40007fe0000 */
[----:B------:R-:W-:Y:S02]  /*0110*/  ISETP.GT.U32.OR P2, PT, R2, 0x14, P0 ;  /* 0x000000140200780c */ /* 0x000fe40000744470 */
[----:B------:R-:W-:-:S11]  /*0120*/  ISETP.GT.U32.AND P5, PT, R6, 0x13, PT ;  /* 0x000000130600780c */ /* 0x000fd60003fa4070 */
[----:B--2---:R-:W2:Y:S04]  /*0130*/  @!P2 LDG.E R10, desc[UR6][R4.64+-0x4] ;  /* 0xfffffc06040aa981 */ /* 0x004ea8000c1e1900 */
[----:B------:R-:W3:Y:S01]  /*0140*/  @!P5 LDG.E R6, desc[UR6][R4.64] ;  /* 0x000000060406d981 */ /* 0x000ee2000c1e1900 */
[C---:B------:R-:W-:Y:S01]  /*0150*/  ISETP.GT.AND P1, PT, R3.reuse, 0x13, PT ;  /* 0x000000130300780c */ /* 0x040fe20003f24270 */
[----:B------:R-:W-:Y:S01]  /*0160*/  VIADD R9, R3, 0x1 ;  /* 0x0000000103097836 */ /* 0x000fe20000000000 */
[----:B------:R-:W-:Y:S02]  /*0170*/  LOP3.LUT R8, R0, R3, RZ, 0xfc, !PT ;  /* 0x0000000300087212 */ /* 0x000fe400078efcff */
[----:B------:R-:W-:Y:S02]  /*0180*/  ISETP.GT.U32.AND P0, PT, R7, 0x13, PT ;  /* 0x000000130700780c */ /* 0x000fe40003f04070 */
[----:B------:R-:W-:-:S02]  /*0190*/  ISETP.LT.OR P1, PT, R8, RZ, P1 ;  /* 0x000000ff0800720c */ /* 0x000fc40000f21670 */
[C---:B------:R-:W-:Y:S02]  /*01a0*/  ISETP.GT.U32.OR P0, PT, R2.reuse, 0x12, P0 ;  /* 0x000000120200780c */ /* 0x040fe40000704470 */
[----:B------:R-:W-:Y:S02]  /*01b0*/  VIMNMX.U32 R7, PT, PT, R3, R2, !PT ;  /* 0x0000000203077248 */ /* 0x000fe40007fe0000 */
[----:B------:R-:W-:Y:S02]  /*01c0*/  ISETP.GT.U32.OR P1, PT, R2, 0x14, P1 ;  /* 0x000000140200780c */ /* 0x000fe40000f24470 */
[----:B------:R-:W-:Y:S02]  /*01d0*/  LOP3.LUT R0, R0, R9, RZ, 0xfc, !PT ;  /* 0x0000000900007212 */ /* 0x000fe400078efcff */
[----:B------:R-:W-:Y:S01]  /*01e0*/  ISETP.GT.U32.AND P6, PT, R7, 0x13, PT ;  /* 0x000000130700780c */ /* 0x000fe20003fc4070 */
[----:B------:R-:W-:Y:S01]  /*01f0*/  IMAD.MOV.U32 R7, RZ, RZ, RZ ;  /* 0x000000ffff077224 */ /* 0x000fe200078e00ff */
[----:B------:R-:W-:-:S02]  /*0200*/  ISETP.GT.AND P3, PT, R3, 0x12, PT ;  /* 0x000000120300780c */ /* 0x000fc40003f64270 */
[----:B------:R-:W-:Y:S02]  /*0210*/  ISETP.GT.U32.AND P4, PT, R3, 0x13, PT ;  /* 0x000000130300780c */ /* 0x000fe40003f84070 */
[----:B------:R-:W-:Y:S02]  /*0220*/  ISETP.LT.OR P3, PT, R0, RZ, P3 ;  /* 0x000000ff0000720c */ /* 0x000fe40001f61670 */
[C---:B------:R-:W-:Y:S01]  /*0230*/  ISETP.GT.U32.OR P4, PT, R2.reuse, 0x12, P4 ;  /* 0x000000120200780c */ /* 0x040fe20002784470 */
[----:B------:R-:W4:Y:S01]  /*0240*/  @!P0 LDG.E R0, desc[UR6][R4.64+0x4] ;  /* 0x0000040604008981 */ /* 0x000f22000c1e1900 */
[----:B------:R-:W-:-:S03]  /*0250*/  ISETP.GT.U32.OR P3, PT, R2, 0x14, P3 ;  /* 0x000000140200780c */ /* 0x000fc60001f64470 */
[----:B------:R-:W5:Y:S10]  /*0260*/  @!P1 LDG.E R8, desc[UR6][R4.64+0x4c] ;  /* 0x00004c0604089981 */ /* 0x000f74000c1e1900 */
[----:B------:R-:W5:Y:S01]  /*0270*/  @!P3 LDG.E R12, desc[UR6][R4.64+0x9c] ;  /* 0x00009c06040cb981 */ /* 0x000f62000c1e1900 */
[----:B--2---:R-:W-:Y:S01]  /*0280*/  @!P2 FADD R7, RZ, R10 ;  /* 0x0000000aff07a221 */ /* 0x004fe20000000000 */
[----:B------:R-:W-:-:S02]  /*0290*/  VIMNMX.U32 R10, PT, PT, R2, R9, !PT ;  /* 0x00000009020a7248 */ /* 0x000fc40007fe0000 */
[----:B------:R-:W-:Y:S01]  /*02a0*/  ISETP.GT.U32.AND P2, PT, R9, 0x13, PT ;  /* 0x000000130900780c */ /* 0x000fe20003f44070 */
[----:B---3--:R-:W-:Y:S01]  /*02b0*/  @!P5 FADD R7, R7, R6 ;  /* 0x000000060707d221 */ /* 0x008fe20000000000 */
[----:B------:R-:W-:Y:S01]  /*02c0*/  ISETP.GT.U32.AND P5, PT, R10, 0x13, PT ;  /* 0x000000130a00780c */ /* 0x000fe20003fa4070 */
[----:B------:R-:W2:Y:S01]  /*02d0*/  @!P6 LDG.E R6, desc[UR6][R4.64+0x50] ;  /* 0x000050060406e981 */ /* 0x000ea2000c1e1900 */
[----:B------:R-:W-:-:S03]  /*02e0*/  ISETP.GT.U32.OR P2, PT, R2, 0x12, P2 ;  /* 0x000000120200780c */ /* 0x000fc60001744470 */
[----:B------:R-:W3:Y:S08]  /*02f0*/  @!P4 LDG.E R10, desc[UR6][R4.64+0x54] ;  /* 0x00005406040ac981 */ /* 0x000ef0000c1e1900 */
[----:B------:R-:W3:Y:S04]  /*0300*/  @!P5 LDG.E R14, desc[UR6][R4.64+0xa0] ;  /* 0x0000a006040ed981 */ /* 0x000ee8000c1e1900 */
[----:B------:R-:W3:Y:S01]  /*0310*/  @!P2 LDG.E R16, desc[UR6][R4.64+0xa4] ;  /* 0x0000a4060410a981 */ /* 0x000ee2000c1e1900 */
[----:B----4-:R-:W-:-:S04]  /*0320*/  @!P0 FADD R7, R7, R0 ;  /* 0x0000000007078221 */ /* 0x010fc80000000000 */
[----:B-----5:R-:W-:Y:S01]  /*0330*/  @!P1 FADD R7, R7, R8 ;  /* 0x0000000807079221 */ /* 0x020fe20000000000 */
[----:B------:R-:W-:Y:S02]  /*0340*/  IMAD.MOV.U32 R9, RZ, RZ, 0x3de38e39 ;  /* 0x3de38e39ff097424 */ /* 0x000fe400078e00ff */
[----:B------:R-:W-:-:S04]  /*0350*/  IMAD.MOV.U32 R0, RZ, RZ, 0x41100000 ;  /* 0x41100000ff007424 */ /* 0x000fc800078e00ff */
[----:B------:R-:W-:-:S04]  /*0360*/  FFMA R0, R9, -R0, 1 ;  /* 0x3f80000009007423 */ /* 0x000fc80000000800 */
[----:B------:R-:W-:Y:S01]  /*0370*/  FFMA R0, R0, R9, 0.11111111193895339966 ;  /* 0x3de38e3900007423 */ /* 0x000fe20000000009 */
[----:B--2---:R-:W-:-:S04]  /*0380*/  @!P6 FADD R7, R7, R6 ;  /* 0x000000060707e221 */ /* 0x004fc80000000000 */
[----:B---3--:R-:W-:-:S04]  /*0390*/  @!P4 FADD R7, R7, R10 ;  /* 0x0000000a0707c221 */ /* 0x008fc80000000000 */
[----:B------:R-:W-:-:S04]  /*03a0*/  @!P3 FADD R7, R7, R12 ;  /* 0x0000000c0707b221 */ /* 0x000fc80000000000 */
[----:B------:R-:W-:-:S04]  /*03b0*/  @!P5 FADD R7, R7, R14 ;  /* 0x0000000e0707d221 */ /* 0x000fc80000000000 */
[----:B------:R-:W-:-:S04]  /*03c0*/  @!P2 FADD R7, R7, R16 ;  /* 0x000000100707a221 */ /* 0x000fc80000000000 */
[----:B------:R-:W0:Y:S01]  /*03d0*/  FCHK P0, R7, 9 ;  /* 0x4110000007007902 */ /* 0x000e220000000000 */
[----:B------:R-:W-:-:S04]  /*03e0*/  FFMA R4, R0, R7, RZ ;  /* 0x0000000700047223 */ /* 0x000fc800000000ff */
[----:B------:R-:W-:-:S04]  /*03f0*/  FFMA R5, R4, -9, R7 ;  /* 0xc110000004057823 */ /* 0x000fc80000000007 */
[----:B------:R-:W-:Y:S01]  /*0400*/  FFMA R9, R0, R5, R4 ;  /* 0x0000000500097223 */ /* 0x000fe20000000004 */
[----:B0-----:R-:W-:Y:S06]  /*0410*/  @!P0 BRA `(.L_x_1) ;  /* 0x0000000000108947 */ /* 0x001fec0003800000 */
[----:B------:R-:W-:Y:S01]  /*0420*/  IMAD.MOV.U32 R0, RZ, RZ, R7 ;  /* 0x000000ffff007224 */ /* 0x000fe200078e0007 */
[----:B------:R-:W-:-:S07]  /*0430*/  MOV R4, 0x450 ;  /* 0x0000045000047802 */ /* 0x000fce0000000f00 */
[----:B------:R-:W-:Y:S05]  /*0440*/  CALL.REL.NOINC `($__internal_0_$__cuda_sm3x_div_rn_noftz_f32_slowpath) ;  /* 0x0000000000187944 */ /* 0x000fea0003c00000 */
[----:B------:R-:W-:-:S07]  /*0450*/  IMAD.MOV.U32 R9, RZ, RZ, R8 ;  /* 0x000000ffff097224 */ /* 0x000fce00078e0008 */
.L_x_1:
[----:B------:R-:W0:Y:S02]  /*0460*/  LDC.64 R4, c[0x0][0x388] ;  /* 0x0000e200ff047b82 */ /* 0x000e240000000a00 */
[----:B0-----:R-:W-:-:S04]  /*0470*/  IMAD.WIDE R4, R3, 0x50, R4 ;  /* 0x0000005003047825 */ /* 0x001fc800078e0204 */
[----:B------:R-:W-:-:S05]  /*0480*/  IMAD.WIDE.U32 R4, R2, 0x4, R4 ;  /* 0x0000000402047825 */ /* 0x000fca00078e0004 */
[----:B------:R-:W-:Y:S01]  /*0490*/  STG.E desc[UR6][R4.64], R9 ;  /* 0x0000000904007986 */ /* 0x000fe2000c101906 */
[----:B------:R-:W-:Y:S05]  /*04a0*/  EXIT ;  /* 0x000000000000794d */ /* 0x000fea0003800000 */
        .weak           $__internal_0_$__cuda_sm3x_div_rn_noftz_f32_slowpath
        .type           $__internal_0_$__cuda_sm3x_div_rn_noftz_f32_slowpath,@function
        .size           $__internal_0_$__cuda_sm3x_div_rn_noftz_f32_slowpath,(.L_x_11 - $__internal_0_$__cuda_sm3x_div_rn_noftz_f32_slowpath)
$__internal_0_$__cuda_sm3x_div_rn_noftz_f32_slowpath:
[----:B------:R-:W-:-:S04]  /*04b0*/  SHF.R.U32.HI R5, RZ, 0x17, R0 ;  /* 0x00000017ff057819 */ /* 0x000fc80000011600 */
[----:B------:R-:W-:-:S05]  /*04c0*/  LOP3.LUT R6, R5, 0xff, RZ, 0xc0, !PT ;  /* 0x000000ff05067812 */ /* 0x000fca00078ec0ff */
[----:B------:R-:W-:-:S05]  /*04d0*/  VIADD R7, R6, 0xffffffff ;  /* 0xffffffff06077836 */ /* 0x000fca0000000000 */
[----:B------:R-:W-:-:S13]  /*04e0*/  ISETP.GT.U32.OR P0, PT, R7, 0xfd, !PT ;  /* 0x000000fd0700780c */ /* 0x000fda0007f04470 */
[----:B------:R-:W-:Y:S01]  /*04f0*/  @!P0 IMAD.MOV.U32 R5, RZ, RZ, RZ ;  /* 0x000000ffff058224 */ /* 0x000fe200078e00ff */
[----:B------:R-:W-:Y:S06]  /*0500*/  @!P0 BRA `(.L_x_2) ;  /* 0x00000000003c8947 */ /* 0x000fec0003800000 */
[----:B------:R-:W-:-:S13]  /*0510*/  FSETP.GTU.FTZ.AND P0, PT, |R0|, +INF , PT ;  /* 0x7f8000000000780b */ /* 0x000fda0003f1c200 */
[----:B------:R-:W-:Y:S05]  /*0520*/  @P0 BRA `(.L_x_3) ;  /* 0x0000000400280947 */ /* 0x000fea0003800000 */
[----:B------:R-:W-:-:S05]  /*0530*/  IMAD.MOV.U32 R5, RZ, RZ, 0x41100000 ;  /* 0x41100000ff057424 */ /* 0x000fca00078e00ff */
[----:B------:R-:W-:-:S13]  /*0540*/  LOP3.LUT P0, RZ, R5, 0x7fffffff, R0, 0xc8, !PT ;  /* 0x7fffffff05ff7812 */ /* 0x000fda000780c800 */
[----:B------:R-:W-:Y:S05]  /*0550*/  @!P0 BRA `(.L_x_4) ;  /* 0x0000000400148947 */ /* 0x000fea0003800000 */
[----:B------:R-:W-:-:S13]  /*0560*/  LOP3.LUT P0, RZ, R0, 0x7fffffff, RZ, 0xc0, !PT ;  /* 0x7fffffff00ff7812 */ /* 0x000fda000780c0ff */
[----:B------:R-:W-:Y:S05]  /*0570*/  @!P0 BRA `(.L_x_5) ;  /* 0x0000000400048947 */ /* 0x000fea0003800000 */
[----:B------:R-:W-:Y:S02]  /*0580*/  FSETP.NEU.FTZ.AND P1, PT, |R0|, +INF , PT ;  /* 0x7f8000000000780b */ /* 0x000fe40003f3d200 */
[----:B------:R-:W-:-:S04]  /*0590*/  LOP3.LUT P0, RZ, R5, 0x7fffffff, RZ, 0xc0, !PT ;  /* 0x7fffffff05ff7812 */ /* 0x000fc8000780c0ff */
[----:B------:R-:W-:-:S13]  /*05a0*/  PLOP3.LUT P0, PT, P1, P0, PT, 0x2f, 0xf2 ;  /* 0x0000000000f2781c */ /* 0x000fda0000f00577 */
[----:B------:R-:W-:Y:S05]  /*05b0*/  @P0 BRA `(.L_x_6) ;  /* 0x0000000000e80947 */ /* 0x000fea0003800000 */
[----:B------:R-:W-:-:S13]  /*05c0*/  ISETP.GE.AND P0, PT, R7, RZ, PT ;  /* 0x000000ff0700720c */ /* 0x000fda0003f06270 */
[----:B------:R-:W-:Y:S02]  /*05d0*/  @P0 IMAD.MOV.U32 R5, RZ, RZ, RZ ;  /* 0x000000ffff050224 */ /* 0x000fe400078e00ff */
[----:B------:R-:W-:Y:S01]  /*05e0*/  @!P0 FFMA R0, R0, 1.84467440737095516160e+19, RZ ;  /* 0x5f80000000008823 */ /* 0x000fe200000000ff */
[----:B------:R-:W-:-:S07]  /*05f0*/  @!P0 IMAD.MOV.U32 R5, RZ, RZ, -0x40 ;  /* 0xffffffc0ff058424 */ /* 0x000fce00078e00ff */
.L_x_2:
[----:B------:R-:W-:Y:S01]  /*0600*/  UMOV UR4, 0x41100000 ;  /* 0x4110000000047882 */ /* 0x000fe20000000000 */
[----:B------:R-:W-:Y:S01]  /*0610*/  VIADD R6, R6, 0xffffff81 ;  /* 0xffffff8106067836 */ /* 0x000fe20000000000 */
[----:B------:R-:W-:-:S03]  /*0620*/  UIADD3 UR4, UPT, UPT, UR4, -0x1800000, URZ ;  /* 0xfe80000004047890 */ /* 0x000fc6000fffe0ff */
[----:B------:R-:W-:Y:S01]  /*0630*/  IMAD R0, R6, -0x800000, R0 ;  /* 0xff80000006007824 */ /* 0x000fe200078e0200 */
[----:B------:R-:W-:Y:S02]  /*0640*/  IADD3 R5, PT, PT, R5, -0x3, R6 ;  /* 0xfffffffd05057810 */ /* 0x000fe40007ffe006 */
[----:B------:R-:W-:-:S03]  /*0650*/  FADD.FTZ R9, -RZ, -UR4 ;  /* 0x80000004ff097e21 */ /* 0x000fc60008010100 */
[----:B------:R-:W0:Y:S02]  /*0660*/  MUFU.RCP R7, UR4 ;  /* 0x0000000400077d08 */ /* 0x000e240008001000 */
[----:B0-----:R-:W-:-:S04]  /*0670*/  FFMA R8, R7, R9, 1 ;  /* 0x3f80000007087423 */ /* 0x001fc80000000009 */
[----:B------:R-:W-:-:S04]  /*0680*/  FFMA R7, R7, R8, R7 ;  /* 0x0000000807077223 */ /* 0x000fc80000000007 */
[----:B------:R-:W-:-:S04]  /*0690*/  FFMA R8, R0, R7, RZ ;  /* 0x0000000700087223 */ /* 0x000fc800000000ff */
[----:B------:R-:W-:-:S04]  /*06a0*/  FFMA R10, R9, R8, R0 ;  /* 0x00000008090a7223 */ /* 0x000fc80000000000 */
[----:B------:R-:W-:-:S04]  /*06b0*/  FFMA R10, R7, R10, R8 ;  /* 0x0000000a070a7223 */ /* 0x000fc80000000008 */
[----:B------:R-:W-:-:S04]  /*06c0*/  FFMA R9, R9, R10, R0 ;  /* 0x0000000a09097223 */ /* 0x000fc80000000000 */
[----:B------:R-:W-:-:S05]  /*06d0*/  FFMA R8, R7, R9, R10 ;  /* 0x0000000907087223 */ /* 0x000fca000000000a */
[----:B------:R-:W-:-:S04]  /*06e0*/  SHF.R.U32.HI R0, RZ, 0x17, R8 ;  /* 0x00000017ff007819 */ /* 0x000fc80000011608 */
[----:B------:R-:W-:-:S05]  /*06f0*/  LOP3.LUT R0, R0, 0xff, RZ, 0xc0, !PT ;  /* 0x000000ff00007812 */ /* 0x000fca00078ec0ff */
[----:B------:R-:W-:-:S04]  /*0700*/  IMAD.IADD R11, R0, 0x1, R5 ;  /* 0x00000001000b7824 */ /* 0x000fc800078e0205 */
[----:B------:R-:W-:-:S05]  /*0710*/  VIADD R0, R11, 0xffffffff ;  /* 0xffffffff0b007836 */ /* 0x000fca0000000000 */
[----:B------:R-:W-:-:S13]  /*0720*/  ISETP.GE.U32.AND P0, PT, R0, 0xfe, PT ;  /* 0x000000fe0000780c */ /* 0x000fda0003f06070 */
[----:B------:R-:W-:Y:S05]  /*0730*/  @!P0 BRA `(.L_x_7) ;  /* 0x0000000000808947 */ /* 0x000fea0003800000 */
[----:B------:R-:W-:-:S13]  /*0740*/  ISETP.GT.AND P0, PT, R11, 0xfe, PT ;  /* 0x000000fe0b00780c */ /* 0x000fda0003f04270 */
[----:B------:R-:W-:Y:S05]  /*0750*/  @P0 BRA `(.L_x_8) ;  /* 0x00000000006c0947 */ /* 0x000fea0003800000 */
[----:B------:R-:W-:-:S13]  /*0760*/  ISETP.GE.AND P0, PT, R11, 0x1, PT ;  /* 0x000000010b00780c */ /* 0x000fda0003f06270 */
[----:B------:R-:W-:Y:S05]  /*0770*/  @P0 BRA `(.L_x_9) ;  /* 0x0000000000980947 */ /* 0x000fea0003800000 */
[----:B------:R-:W-:Y:S02]  /*0780*/  ISETP.GE.AND P0, PT, R11, -0x18, PT ;  /* 0xffffffe80b00780c */ /* 0x000fe40003f06270 */
[----:B------:R-:W-:-:S11]  /*0790*/  LOP3.LUT R8, R8, 0x80000000, RZ, 0xc0, !PT ;  /* 0x8000000008087812 */ /* 0x000fd600078ec0ff */
[----:B------:R-:W-:Y:S05]  /*07a0*/  @!P0 BRA `(.L_x_9) ;  /* 0x00000000008c8947 */ /* 0x000fea0003800000 */
[-CC-:B------:R-:W-:Y:S01]  /*07b0*/  FFMA.RZ R0, R7, R9.reuse, R10.reuse ;  /* 0x0000000907007223 */ /* 0x180fe2000000c00a */
[C---:B------:R-:W-:Y:S01]  /*07c0*/  VIADD R6, R11.reuse, 0x20 ;  /* 0x000000200b067836 */ /* 0x040fe20000000000 */
[C---:B------:R-:W-:Y:S02]  /*07d0*/  ISETP.NE.AND P2, PT, R11.reuse, RZ, PT ;  /* 0x000000ff0b00720c */ /* 0x040fe40003f45270 */
[----:B------:R-:W-:Y:S02]  /*07e0*/  ISETP.NE.AND P1, PT, R11, RZ, PT ;  /* 0x000000ff0b00720c */ /* 0x000fe40003f25270 */
[----:B------:R-:W-:Y:S01]  /*07f0*/  LOP3.LUT R5, R0, 0x7fffff, RZ, 0xc0, !PT ;  /* 0x007fffff00057812 */ /* 0x000fe200078ec0ff */
[CCC-:B------:R-:W-:Y:S01]  /*0800*/  FFMA.RP R0, R7.reuse, R9.reuse, R10.reuse ;  /* 0x0000000907007223 */ /* 0x1c0fe2000000800a */
[----:B------:R-:W-:Y:S01]  /*0810*/  FFMA.RM R7, R7, R9, R10 ;  /* 0x0000000907077223 */ /* 0x000fe2000000400a */
[----:B------:R-:W-:Y:S01]  /*0820*/  IMAD.MOV R9, RZ, RZ, -R11 ;  /* 0x000000ffff097224 */ /* 0x000fe200078e0a0b */
[----:B------:R-:W-:-:S03]  /*0830*/  LOP3.LUT R5, R5, 0x800000, RZ, 0xfc, !PT ;  /* 0x0080000005057812 */ /* 0x000fc600078efcff */
[----:B------:R-:W-:Y:S02]  /*0840*/  FSETP.NEU.FTZ.AND P0, PT, R0, R7, PT ;  /* 0x000000070000720b */ /* 0x000fe40003f1d000 */
[----:B------:R-:W-:Y:S02]  /*0850*/  SHF.L.U32 R6, R5, R6, RZ ;  /* 0x0000000605067219 */ /* 0x000fe400000006ff */
[----:B------:R-:W-:Y:S02]  /*0860*/  SEL R0, R9, RZ, P2 ;  /* 0x000000ff09007207 */ /* 0x000fe40001000000 */
[----:B------:R-:W-:Y:S02]  /*0870*/  ISETP.NE.AND P1, PT, R6, RZ, P1 ;  /* 0x000000ff0600720c */ /* 0x000fe40000f25270 */
[----:B------:R-:W-:Y:S02]  /*0880*/  SHF.R.U32.HI R0, RZ, R0, R5 ;  /* 0x00000000ff007219 */ /* 0x000fe40000011605 */
[----:B------:R-:W-:-:S02]  /*0890*/  PLOP3.LUT P0, PT, P0, P1, PT, 0xf8, 0x8f ;  /* 0x00000000008f781c */ /* 0x000fc40000703f70 */
[----:B------:R-:W-:Y:S02]  /*08a0*/  SHF.R.U32.HI R6, RZ, 0x1, R0 ;  /* 0x00000001ff067819 */ /* 0x000fe40000011600 */
[----:B------:R-:W-:-:S04]  /*08b0*/  SEL R5, RZ, 0x1, !P0 ;  /* 0x00000001ff057807 */ /* 0x000fc80004000000 */
[----:B------:R-:W-:-:S04]  /*08c0*/  LOP3.LUT R5, R5, 0x1, R6, 0xf8, !PT ;  /* 0x0000000105057812 */ /* 0x000fc800078ef806 */
[----:B------:R-:W-:-:S05]  /*08d0*/  LOP3.LUT R5, R5, R0, RZ, 0xc0, !PT ;  /* 0x0000000005057212 */ /* 0x000fca00078ec0ff */
[----:B------:R-:W-:-:S05]  /*08e0*/  IMAD.IADD R5, R6, 0x1, R5 ;  /* 0x0000000106057824 */ /* 0x000fca00078e0205 */
[----:B------:R-:W-:Y:S01]  /*08f0*/  LOP3.LUT R8, R5, R8, RZ, 0xfc, !PT ;  /* 0x0000000805087212 */ /* 0x000fe200078efcff */
[----:B------:R-:W-:Y:S06]  /*0900*/  BRA `(.L_x_9) ;  /* 0x0000000000347947 */ /* 0x000fec0003800000 */
.L_x_8:
[----:B------:R-:W-:-:S04]  /*0910*/  LOP3.LUT R8, R8, 0x80000000, RZ, 0xc0, !PT ;  /* 0x8000000008087812 */ /* 0x000fc800078ec0ff */
[----:B------:R-:W-:Y:S01]  /*0920*/  LOP3.LUT R8, R8, 0x7f800000, RZ, 0xfc, !PT ;  /* 0x7f80000008087812 */ /* 0x000fe200078efcff */
[----:B------:R-:W-:Y:S06]  /*0930*/  BRA `(.L_x_9) ;  /* 0x0000000000287947 */ /* 0x000fec0003800000 */
.L_x_7:
[----:B------:R-:W-:Y:S01]  /*0940*/  IMAD R8, R5, 0x800000, R8 ;  /* 0x0080000005087824 */ /* 0x000fe200078e0208 */
[----:B------:R-:W-:Y:S06]  /*0950*/  BRA `(.L_x_9) ;  /* 0x0000000000207947 */ /* 0x000fec0003800000 */
.L_x_6:
[----:B------:R-:W-:-:S04]  /*0960*/  LOP3.LUT R0, R5, 0x80000000, R0, 0x48, !PT ;  /* 0x8000000005007812 */ /* 0x000fc800078e4800 */
[----:B------:R-:W-:Y:S01]  /*0970*/  LOP3.LUT R8, R0, 0x7f800000, RZ, 0xfc, !PT ;  /* 0x7f80000000087812 */ /* 0x000fe200078efcff */
[----:B------:R-:W-:Y:S06]  /*0980*/  BRA `(.L_x_9) ;  /* 0x0000000000147947 */ /* 0x000fec0003800000 */
.L_x_5:
[----:B------:R-:W-:Y:S01]  /*0990*/  LOP3.LUT R8, R5, 0x80000000, R0, 0x48, !PT ;  /* 0x8000000005087812 */ /* 0x000fe200078e4800 */
[----:B------:R-:W-:Y:S06]  /*09a0*/  BRA `(.L_x_9) ;  /* 0x00000000000c7947 */ /* 0x000fec0003800000 */
.L_x_4:
[----:B------:R-:W0:Y:S01]  /*09b0*/  MUFU.RSQ R8, -QNAN ;  /* 0xffc0000000087908 */ /* 0x000e220000001400 */
[----:B------:R-:W-:Y:S05]  /*09c0*/  BRA `(.L_x_9) ;  /* 0x0000000000047947 */ /* 0x000fea0003800000 */
.L_x_3:
[----:B------:R-:W-:-:S07]  /*09d0*/  FADD.FTZ R8, R0, 9 ;  /* 0x4110000000087421 */ /* 0x000fce0000010000 */
.L_x_9:
[----:B------:R-:W-:-:S04]  /*09e0*/  IMAD.MOV.U32 R5, RZ, RZ, 0x0 ;  /* 0x00000000ff057424 */ /* 0x000fc800078e00ff */
[----:B0-----:R-:W-:Y:S05]  /*09f0*/  RET.REL.NODEC R4 `(_Z8gridmeanPA20_fS0_) ;  /* 0xfffffff404807950 */ /* 0x001fea0003c3ffff */
.L_x_10:
        /* <DEDUP_REMOVED lines=16> */
.L_x_11:


//--------------------- .nv.shared.reserved.0     --------------------------
	.section	.nv.shared.reserved.0,"aw",@nobits
	.weak		__nv_reservedSMEM_offset_0_alias
	.size		__nv_reservedSMEM_offset_0_alias, 0, 64
	.other		__nv_reservedSMEM_offset_0_alias,@"STO_CUDA_RESERVED_SHARED STV_DEFAULT"
__nv_reservedSMEM_offset_0_alias:
	.zero		0
	.zero		64


//--------------------- .nv.constant0._Z4copyPA20_fS0_ --------------------------
	.section	.nv.constant0._Z4copyPA20_fS0_,"a",@progbits
	.sectionflags	@""
	.align	4
.nv.constant0._Z4copyPA20_fS0_:
	.zero		912


//--------------------- .nv.constant0._Z8gridmeanPA20_fS0_ --------------------------
	.section	.nv.constant0._Z8gridmeanPA20_fS0_,"a",@progbits
	.sectionflags	@""
	.align	4
.nv.constant0._Z8gridmeanPA20_fS0_:
	.zero		912


//--------------------- SYMBOLS --------------------------

	.type		.nv.reservedSmem.offset0,@object
	.size		.nv.reservedSmem.offset0,0x4
